	.headerflags	@"EF_CUDA_TEXMODE_UNIFIED EF_CUDA_64BIT_ADDRESS EF_CUDA_ACCELERATORS EF_CUDA_SM90 EF_CUDA_VIRTUAL_SM(EF_CUDA_SM90)"
	.elftype	@"ET_EXEC"


//--------------------- .nv.info                  --------------------------
	.section	.nv.info,"",@"SHT_CUDA_INFO"
	.align	4


	//----- nvinfo : EIATTR_REGCOUNT
	.align		4
        /*0000*/ 	.byte	0x04, 0x2f
        /*0002*/ 	.short	(.L_3 - .L_2)
	.align		4
.L_2:
        /*0004*/ 	.word	index@(triton_poi_fused__native_batch_norm_legit_no_training_relu_6)
        /*0008*/ 	.word	0x00000010


	//----- nvinfo : EIATTR_MIN_STACK_SIZE
	.align		4
.L_3:
        /*000c*/ 	.byte	0x04, 0x12
        /*000e*/ 	.short	(.L_5 - .L_4)
	.align		4
.L_4:
        /*0010*/ 	.word	index@(triton_poi_fused__native_batch_norm_legit_no_training_relu_6)
        /*0014*/ 	.word	0x00000000


	//----- nvinfo : EIATTR_FRAME_SIZE
	.align		4
.L_5:
        /*0018*/ 	.byte	0x04, 0x11
        /*001a*/ 	.short	(.L_7 - .L_6)
	.align		4
.L_6:
        /*001c*/ 	.word	index@(triton_poi_fused__native_batch_norm_legit_no_training_relu_6)
        /*0020*/ 	.word	0x00000000


	//----- nvinfo : EIATTR_MIN_STACK_SIZE
	.align		4
.L_7:
        /*0024*/ 	.byte	0x04, 0x12
        /*0026*/ 	.short	(.L_9 - .L_8)
	.align		4
.L_8:
        /*0028*/ 	.word	index@(triton_poi_fused__native_batch_norm_legit_no_training_relu_6)
        /*002c*/ 	.word	0x00000000
.L_9:


//--------------------- .nv.info.triton_poi_fused__native_batch_norm_legit_no_training_relu_6 --------------------------
	.section	.nv.info.triton_poi_fused__native_batch_norm_legit_no_training_relu_6,"",@"SHT_CUDA_INFO"
	.sectionflags	@""
	.align	4


	//----- nvinfo : EIATTR_CUDA_API_VERSION
	.align		4
        /*0000*/ 	.byte	0x04, 0x37
        /*0002*/ 	.short	(.L_11 - .L_10)
.L_10:
        /*0004*/ 	.word	0x0000007c


	//----- nvinfo : EIATTR_KPARAM_INFO
	.align		4
.L_11:
        /*0008*/ 	.byte	0x04, 0x17
        /*000a*/ 	.short	(.L_13 - .L_12)
.L_12:
        /*000c*/ 	.word	0x00000000
        /*0010*/ 	.short	0x0006
        /*0012*/ 	.short	0x0030
        /*0014*/ 	.byte	0x00, 0xf0, 0x11, 0x00


	//----- nvinfo : EIATTR_KPARAM_INFO
	.align		4
.L_13:
        /*0018*/ 	.byte	0x04, 0x17
        /*001a*/ 	.short	(.L_15 - .L_14)
.L_14:
        /*001c*/ 	.word	0x00000000
        /*0020*/ 	.short	0x0005
        /*0022*/ 	.short	0x0028
        /*0024*/ 	.byte	0x00, 0xf4, 0x21, 0x00


	//----- nvinfo : EIATTR_KPARAM_INFO
	.align		4
.L_15:
        /*0028*/ 	.byte	0x04, 0x17
        /*002a*/ 	.short	(.L_17 - .L_16)
.L_16:
        /*002c*/ 	.word	0x00000000
        /*0030*/ 	.short	0x0004
        /*0032*/ 	.short	0x0020
        /*0034*/ 	.byte	0x00, 0xf4, 0x21, 0x00


	//----- nvinfo : EIATTR_KPARAM_INFO
	.align		4
.L_17:
        /*0038*/ 	.byte	0x04, 0x17
        /*003a*/ 	.short	(.L_19 - .L_18)
.L_18:
        /*003c*/ 	.word	0x00000000
        /*0040*/ 	.short	0x0003
        /*0042*/ 	.short	0x0018
        /*0044*/ 	.byte	0x00, 0xf4, 0x21, 0x00


	//----- nvinfo : EIATTR_KPARAM_INFO
	.align		4
.L_19:
        /*0048*/ 	.byte	0x04, 0x17
        /*004a*/ 	.short	(.L_21 - .L_20)
.L_20:
        /*004c*/ 	.word	0x00000000
        /*0050*/ 	.short	0x0002
        /*0052*/ 	.short	0x0010
        /*0054*/ 	.byte	0x00, 0xf4, 0x21, 0x00


	//----- nvinfo : EIATTR_KPARAM_INFO
	.align		4
.L_21:
        /*0058*/ 	.byte	0x04, 0x17
        /*005a*/ 	.short	(.L_23 - .L_22)
.L_22:
        /*005c*/ 	.word	0x00000000
        /*0060*/ 	.short	0x0001
        /*0062*/ 	.short	0x0008
        /*0064*/ 	.byte	0x00, 0xf4, 0x21, 0x00


	//----- nvinfo : EIATTR_KPARAM_INFO
	.align		4
.L_23:
        /*0068*/ 	.byte	0x04, 0x17
        /*006a*/ 	.short	(.L_25 - .L_24)
.L_24:
        /*006c*/ 	.word	0x00000000
        /*0070*/ 	.short	0x0000
        /*0072*/ 	.short	0x0000
        /*0074*/ 	.byte	0x00, 0xf4, 0x21, 0x00


	//----- nvinfo : EIATTR_SPARSE_MMA_MASK
	.align		4
.L_25:
        /*0078*/ 	.byte	0x03, 0x50
        /*007a*/ 	.short	0x0000


	//----- nvinfo : EIATTR_MAXREG_COUNT
	.align		4
        /*007c*/ 	.byte	0x03, 0x1b
        /*007e*/ 	.short	0x00ff


	//----- nvinfo : EIATTR_EXIT_INSTR_OFFSETS
	.align		4
        /*0080*/ 	.byte	0x04, 0x1c
        /*0082*/ 	.short	(.L_27 - .L_26)


	//   ....[0]....
.L_26:
        /*0084*/ 	.word	0x000002d0


	//----- nvinfo : EIATTR_REQNTID
	.align		4
.L_27:
        /*0088*/ 	.byte	0x04, 0x10
        /*008a*/ 	.short	(.L_29 - .L_28)
.L_28:
        /*008c*/ 	.word	0x00000080
        /*0090*/ 	.word	0x00000001
        /*0094*/ 	.word	0x00000001


	//----- nvinfo : EIATTR_CBANK_PARAM_SIZE
	.align		4
.L_29:
        /*0098*/ 	.byte	0x03, 0x19
        /*009a*/ 	.short	0x0034


	//----- nvinfo : EIATTR_PARAM_CBANK
	.align		4
        /*009c*/ 	.byte	0x04, 0x0a
        /*009e*/ 	.short	(.L_31 - .L_30)
	.align		4
.L_30:
        /*00a0*/ 	.word	index@(.nv.constant0.triton_poi_fused__native_batch_norm_legit_no_training_relu_6)
        /*00a4*/ 	.short	0x0210
        /*00a6*/ 	.short	0x0034


	//----- nvinfo : EIATTR_SW_WAR
	.align		4
.L_31:
        /*00a8*/ 	.byte	0x04, 0x36
        /*00aa*/ 	.short	(.L_33 - .L_32)
.L_32:
        /*00ac*/ 	.word	0x00000008
.L_33:


//--------------------- .nv.callgraph             --------------------------
	.section	.nv.callgraph,"",@"SHT_CUDA_CALLGRAPH"
	.align	4
	.sectionentsize	8
	.align		4
        /*0000*/ 	.word	0x00000000
	.align		4
        /*0004*/ 	.word	0xffffffff
	.align		4
        /*0008*/ 	.word	0x00000000
	.align		4
        /*000c*/ 	.word	0xfffffffe
	.align		4
        /*0010*/ 	.word	0x00000000
	.align		4
        /*0014*/ 	.word	0xfffffffd
	.align		4
        /*0018*/ 	.word	0x00000000
	.align		4
        /*001c*/ 	.word	0xfffffffc


//--------------------- .nv.constant4             --------------------------
	.section	.nv.constant4,"a",@progbits
	.align	8
	.align		8
.nv.constant4:
        /*0000*/ 	.dword	_$_str
	.align		8
        /*0008*/ 	.dword	_$_str_$_2


//--------------------- .text.triton_poi_fused__native_batch_norm_legit_no_training_relu_6 --------------------------
	.section	.text.triton_poi_fused__native_batch_norm_legit_no_training_relu_6,"ax",@progbits
	.align	128
        .global         triton_poi_fused__native_batch_norm_legit_no_training_relu_6
        .type           triton_poi_fused__native_batch_norm_legit_no_training_relu_6,@function
        .size           triton_poi_fused__native_batch_norm_legit_no_training_relu_6,(.L_x_1 - triton_poi_fused__native_batch_norm_legit_no_training_relu_6)
        .other          triton_poi_fused__native_batch_norm_legit_no_training_relu_6,@"STO_CUDA_ENTRY STV_DEFAULT"
triton_poi_fused__native_batch_norm_legit_no_training_relu_6:
.text.triton_poi_fused__native_batch_norm_legit_no_training_relu_6:
[----:B------:R-:W-:Y:S01]  /*0000*/  LDC R1, c[0x0][0x28] ;  /* 0x00000a00ff017b82 */ /* 0x000fe20000000800 */
[----:B------:R-:W1:Y:S07]  /*0010*/  S2R R0, SR_TID.X ;  /* 0x0000000000007919 */ /* 0x000e6e0000002100 */
[----:B------:R-:W2:Y:S01]  /*0020*/  LDC.64 R6, c[0x0][0x220] ;  /* 0x00008800ff067b82 */ /* 0x000ea20000000a00 */
[----:B------:R-:W-:Y:S01]  /*0030*/  ULDC.64 UR4, c[0x0][0x208] ;  /* 0x0000820000047ab9 */ /* 0x000fe20000000a00 */
[----:B------:R-:W3:Y:S06]  /*0040*/  S2R R3, SR_CTAID.X ;  /* 0x0000000000037919 */ /* 0x000eec0000002500 */
[----:B------:R-:W4:Y:S08]  /*0050*/  LDC.64 R4, c[0x0][0x218] ;  /* 0x00008600ff047b82 */ /* 0x000f300000000a00 */
[----:B------:R-:W5:Y:S08]  /*0060*/  LDC.64 R8, c[0x0][0x228] ;  /* 0x00008a00ff087b82 */ /* 0x000f700000000a00 */
[----:B------:R-:W5:Y:S01]  /*0070*/  LDC.64 R10, c[0x0][0x230] ;  /* 0x00008c00ff0a7b82 */ /* 0x000f620000000a00 */
[----:B-1----:R-:W-:-:S02]  /*0080*/  LOP3.LUT R0, R0, 0x7f, RZ, 0xc0, !PT ;  /* 0x0000007f00007812 */ /* 0x002fc400078ec0ff */
[----:B---3--:R-:W-:Y:S02]  /*0090*/  SHF.R.S32.HI R2, RZ, 0x18, R3 ;  /* 0x00000018ff027819 */ /* 0x008fe40000011403 */
[----:B------:R-:W-:Y:S02]  /*00a0*/  LEA R0, R3, R0, 0x7 ;  /* 0x0000000003007211 */ /* 0x000fe400078e38ff */
[----:B------:R-:W-:-:S04]  /*00b0*/  SGXT R3, R2, 0x1 ;  /* 0x000000010203781a */ /* 0x000fc80000000200 */
[----:B------:R-:W-:-:S04]  /*00c0*/  LEA.HI R3, R3, R0, RZ, 0x5 ;  /* 0x0000000003037211 */ /* 0x000fc800078f28ff */
[----:B------:R-:W-:-:S04]  /*00d0*/  LOP3.LUT R3, R3, 0xffffffe0, RZ, 0xc0, !PT ;  /* 0xffffffe003037812 */ /* 0x000fc800078ec0ff */
[----:B------:R-:W-:Y:S02]  /*00e0*/  IADD3 R13, R0, -R3, RZ ;  /* 0x80000003000d7210 */ /* 0x000fe40007ffe0ff */
[----:B------:R-:W1:Y:S03]  /*00f0*/  LDC.64 R2, c[0x0][0x210] ;  /* 0x00008400ff027b82 */ /* 0x000e660000000a00 */
[----:B--2---:R-:W-:-:S06]  /*0100*/  IMAD.WIDE R6, R13, 0x4, R6 ;  /* 0x000000040d067825 */ /* 0x004fcc00078e0206 */
[----:B------:R-:W2:Y:S01]  /*0110*/  LDG.E.EL R6, desc[UR4][R6.64] ;  /* 0x0000000406067981 */ /* 0x000ea2000c2e1900 */
[----:B----4-:R-:W-:-:S04]  /*0120*/  IMAD.WIDE R4, R13, 0x4, R4 ;  /* 0x000000040d047825 */ /* 0x010fc800078e0204 */
[C---:B-----5:R-:W-:Y:S02]  /*0130*/  IMAD.WIDE R8, R13.reuse, 0x4, R8 ;  /* 0x000000040d087825 */ /* 0x060fe400078e0208 */
[----:B------:R3:W4:Y:S02]  /*0140*/  LDG.E.EL R5, desc[UR4][R4.64] ;  /* 0x0000000404057981 */ /* 0x000724000c2e1900 */
[----:B0-----:R-:W-:Y:S02]  /*0150*/  IMAD.WIDE R10, R13, 0x4, R10 ;  /* 0x000000040d0a7825 */ /* 0x001fe400078e020a */
[----:B------:R-:W5:Y:S02]  /*0160*/  LDG.E.EL R8, desc[UR4][R8.64] ;  /* 0x0000000408087981 */ /* 0x000f64000c2e1900 */
[C---:B-1----:R-:W-:Y:S02]  /*0170*/  IMAD.WIDE R2, R0.reuse, 0x4, R2 ;  /* 0x0000000400027825 */ /* 0x042fe400078e0202 */
[----:B------:R-:W5:Y:S04]  /*0180*/  LDG.E.EL R11, desc[UR4][R10.64] ;  /* 0x000000040a0b7981 */ /* 0x000f68000c2e1900 */
[----:B------:R0:W4:Y:S01]  /*0190*/  LDG.E R12, desc[UR4][R2.64] ;  /* 0x00000004020c7981 */ /* 0x000122000c1e1900 */
[----:B---3--:R-:W-:Y:S01]  /*01a0*/  HFMA2.MMA R4, -RZ, RZ, 1.625, 0 ;  /* 0x3e800000ff047435 */ /* 0x008fe200000001ff */
[----:B0-----:R-:W0:Y:S02]  /*01b0*/  LDC.64 R2, c[0x0][0x238] ;  /* 0x00008e00ff027b82 */ /* 0x001e240000000a00 */
[----:B0-----:R-:W-:-:S04]  /*01c0*/  IMAD.WIDE R2, R0, 0x4, R2 ;  /* 0x0000000400027825 */ /* 0x001fc800078e0202 */
[----:B--2---:R-:W-:-:S04]  /*01d0*/  FADD R6, R6, 9.9999997473787516356e-06 ;  /* 0x3727c5ac06067421 */ /* 0x004fc80000000000 */
[----:B------:R-:W0:Y:S02]  /*01e0*/  MUFU.SQRT R7, R6 ;  /* 0x0000000600077308 */ /* 0x000e240000002000 */
[C---:B0-----:R-:W-:Y:S02]  /*01f0*/  FSETP.GT.AND P0, PT, R7.reuse, 8.50705917302346158658e+37, PT ;  /* 0x7e8000000700780b */ /* 0x041fe40003f04000 */
[----:B------:R-:W-:-:S11]  /*0200*/  FSETP.GEU.AND P1, PT, R7, 1.175494350822287508e-38, PT ;  /* 0x008000000700780b */ /* 0x000fd60003f2e000 */
[----:B------:R-:W-:-:S04]  /*0210*/  @P0 FMUL R7, R7, 0.25 ;  /* 0x3e80000007070820 */ /* 0x000fc80000400000 */
[----:B------:R-:W-:-:S06]  /*0220*/  @!P1 FMUL R7, R7, 16777216 ;  /* 0x4b80000007079820 */ /* 0x000fcc0000400000 */
[----:B------:R-:W0:Y:S01]  /*0230*/  MUFU.RCP R7, R7 ;  /* 0x0000000700077308 */ /* 0x000e220000001000 */
[----:B------:R-:W-:Y:S01]  /*0240*/  FSEL R4, R4, 1, P0 ;  /* 0x3f80000004047808 */ /* 0x000fe20000000000 */
[----:B----4-:R-:W-:-:S04]  /*0250*/  FADD R5, R12, -R5 ;  /* 0x800000050c057221 */ /* 0x010fc80000000000 */
[----:B------:R-:W-:-:S04]  /*0260*/  @!P1 FMUL R4, R4, 16777216 ;  /* 0x4b80000004049820 */ /* 0x000fc80000400000 */
[----:B0-----:R-:W-:-:S04]  /*0270*/  FMUL R4, R7, R4 ;  /* 0x0000000407047220 */ /* 0x001fc80000400000 */
[----:B------:R-:W-:-:S04]  /*0280*/  FMUL R4, R5, R4 ;  /* 0x0000000405047220 */ /* 0x000fc80000400000 */
[----:B-----5:R-:W-:-:S05]  /*0290*/  FFMA R4, R8, R4, R11 ;  /* 0x0000000408047223 */ /* 0x020fca000000000b */
[----:B------:R-:W-:-:S04]  /*02a0*/  FSETP.GEU.AND P0, PT, R4, RZ, PT ;  /* 0x000000ff0400720b */ /* 0x000fc80003f0e000 */
[----:B------:R-:W-:-:S05]  /*02b0*/  FSEL R5, R4, RZ, P0 ;  /* 0x000000ff04057208 */ /* 0x000fca0000000000 */
[----:B------:R-:W-:Y:S01]  /*02c0*/  STG.E desc[UR4][R2.64], R5 ;  /* 0x0000000502007986 */ /* 0x000fe2000c101904 */
[----:B------:R-:W-:Y:S05]  /*02d0*/  EXIT ;  /* 0x000000000000794d */ /* 0x000fea0003800000 */
.L_x_0:
[----:B------:R-:W-:-:S00]  /*02e0*/  BRA `(.L_x_0) ;  /* 0xfffffffc00fc7947 */ /* 0x000fc0000383ffff */
[----:B------:R-:W-:-:S00]  /*02f0*/  NOP ;  /* 0x0000000000007918 */ /* 0x000fc00000000000 */
        /* <DEDUP_REMOVED lines=8> */
.L_x_1:


//--------------------- .nv.global.init           --------------------------
	.section	.nv.global.init,"aw",@progbits
.nv.global.init:
	.type		_$_str,@object
	.size		_$_str,(_$_str_$_2 - _$_str)
_$_str:
        /*0000*/ 	.byte	0x5f, 0x5f, 0x43, 0x55, 0x44, 0x41, 0x5f, 0x46, 0x54, 0x5a, 0x00
	.type		_$_str_$_2,@object
	.size		_$_str_$_2,(.L_1 - _$_str_$_2)
_$_str_$_2:
        /*000b*/ 	.byte	0x5f, 0x5f, 0x43, 0x55, 0x44, 0x41, 0x5f, 0x50, 0x52, 0x45, 0x43, 0x5f, 0x53, 0x51, 0x52, 0x54
        /*001b*/ 	.byte	0x00
.L_1:


//--------------------- .nv.constant0.triton_poi_fused__native_batch_norm_legit_no_training_relu_6 --------------------------
	.section	.nv.constant0.triton_poi_fused__native_batch_norm_legit_no_training_relu_6,"a",@progbits
	.sectionflags	@""
	.align	4
.nv.constant0.triton_poi_fused__native_batch_norm_legit_no_training_relu_6:
	.zero		580
